	.headerflags	@"EF_CUDA_TEXMODE_UNIFIED EF_CUDA_64BIT_ADDRESS EF_CUDA_ACCELERATORS EF_CUDA_SM90 EF_CUDA_VIRTUAL_SM(EF_CUDA_SM90)"
	.elftype	@"ET_EXEC"


//--------------------- .nv.info                  --------------------------
	.section	.nv.info,"",@"SHT_CUDA_INFO"
	.align	4


	//----- nvinfo : EIATTR_REGCOUNT
	.align		4
        /*0000*/ 	.byte	0x04, 0x2f
        /*0002*/ 	.short	(.L_3 - .L_2)
	.align		4
.L_2:
        /*0004*/ 	.word	index@(triton_poi_fused__native_batch_norm_legit_no_training_25)
        /*0008*/ 	.word	0x00000010


	//----- nvinfo : EIATTR_MIN_STACK_SIZE
	.align		4
.L_3:
        /*000c*/ 	.byte	0x04, 0x12
        /*000e*/ 	.short	(.L_5 - .L_4)
	.align		4
.L_4:
        /*0010*/ 	.word	index@(triton_poi_fused__native_batch_norm_legit_no_training_25)
        /*0014*/ 	.word	0x00000000


	//----- nvinfo : EIATTR_FRAME_SIZE
	.align		4
.L_5:
        /*0018*/ 	.byte	0x04, 0x11
        /*001a*/ 	.short	(.L_7 - .L_6)
	.align		4
.L_6:
        /*001c*/ 	.word	index@(triton_poi_fused__native_batch_norm_legit_no_training_25)
        /*0020*/ 	.word	0x00000000


	//----- nvinfo : EIATTR_MIN_STACK_SIZE
	.align		4
.L_7:
        /*0024*/ 	.byte	0x04, 0x12
        /*0026*/ 	.short	(.L_9 - .L_8)
	.align		4
.L_8:
        /*0028*/ 	.word	index@(triton_poi_fused__native_batch_norm_legit_no_training_25)
        /*002c*/ 	.word	0x00000000
.L_9:


//--------------------- .nv.info.triton_poi_fused__native_batch_norm_legit_no_training_25 --------------------------
	.section	.nv.info.triton_poi_fused__native_batch_norm_legit_no_training_25,"",@"SHT_CUDA_INFO"
	.sectionflags	@""
	.align	4


	//----- nvinfo : EIATTR_CUDA_API_VERSION
	.align		4
        /*0000*/ 	.byte	0x04, 0x37
        /*0002*/ 	.short	(.L_11 - .L_10)
.L_10:
        /*0004*/ 	.word	0x0000007c


	//----- nvinfo : EIATTR_KPARAM_INFO
	.align		4
.L_11:
        /*0008*/ 	.byte	0x04, 0x17
        /*000a*/ 	.short	(.L_13 - .L_12)
.L_12:
        /*000c*/ 	.word	0x00000000
        /*0010*/ 	.short	0x0006
        /*0012*/ 	.short	0x0030
        /*0014*/ 	.byte	0x00, 0xf0, 0x11, 0x00


	//----- nvinfo : EIATTR_KPARAM_INFO
	.align		4
.L_13:
        /*0018*/ 	.byte	0x04, 0x17
        /*001a*/ 	.short	(.L_15 - .L_14)
.L_14:
        /*001c*/ 	.word	0x00000000
        /*0020*/ 	.short	0x0005
        /*0022*/ 	.short	0x0028
        /*0024*/ 	.byte	0x00, 0xf4, 0x21, 0x00


	//----- nvinfo : EIATTR_KPARAM_INFO
	.align		4
.L_15:
        /*0028*/ 	.byte	0x04, 0x17
        /*002a*/ 	.short	(.L_17 - .L_16)
.L_16:
        /*002c*/ 	.word	0x00000000
        /*0030*/ 	.short	0x0004
        /*0032*/ 	.short	0x0020
        /*0034*/ 	.byte	0x00, 0xf4, 0x21, 0x00


	//----- nvinfo : EIATTR_KPARAM_INFO
	.align		4
.L_17:
        /*0038*/ 	.byte	0x04, 0x17
        /*003a*/ 	.short	(.L_19 - .L_18)
.L_18:
        /*003c*/ 	.word	0x00000000
        /*0040*/ 	.short	0x0003
        /*0042*/ 	.short	0x0018
        /*0044*/ 	.byte	0x00, 0xf4, 0x21, 0x00


	//----- nvinfo : EIATTR_KPARAM_INFO
	.align		4
.L_19:
        /*0048*/ 	.byte	0x04, 0x17
        /*004a*/ 	.short	(.L_21 - .L_20)
.L_20:
        /*004c*/ 	.word	0x00000000
        /*0050*/ 	.short	0x0002
        /*0052*/ 	.short	0x0010
        /*0054*/ 	.byte	0x00, 0xf4, 0x21, 0x00


	//----- nvinfo : EIATTR_KPARAM_INFO
	.align		4
.L_21:
        /*0058*/ 	.byte	0x04, 0x17
        /*005a*/ 	.short	(.L_23 - .L_22)
.L_22:
        /*005c*/ 	.word	0x00000000
        /*0060*/ 	.short	0x0001
        /*0062*/ 	.short	0x0008
        /*0064*/ 	.byte	0x00, 0xf4, 0x21, 0x00


	//----- nvinfo : EIATTR_KPARAM_INFO
	.align		4
.L_23:
        /*0068*/ 	.byte	0x04, 0x17
        /*006a*/ 	.short	(.L_25 - .L_24)
.L_24:
        /*006c*/ 	.word	0x00000000
        /*0070*/ 	.short	0x0000
        /*0072*/ 	.short	0x0000
        /*0074*/ 	.byte	0x00, 0xf4, 0x21, 0x00


	//----- nvinfo : EIATTR_SPARSE_MMA_MASK
	.align		4
.L_25:
        /*0078*/ 	.byte	0x03, 0x50
        /*007a*/ 	.short	0x0000


	//----- nvinfo : EIATTR_MAXREG_COUNT
	.align		4
        /*007c*/ 	.byte	0x03, 0x1b
        /*007e*/ 	.short	0x00ff


	//----- nvinfo : EIATTR_EXIT_INSTR_OFFSETS
	.align		4
        /*0080*/ 	.byte	0x04, 0x1c
        /*0082*/ 	.short	(.L_27 - .L_26)


	//   ....[0]....
.L_26:
        /*0084*/ 	.word	0x000002a0


	//----- nvinfo : EIATTR_REQNTID
	.align		4
.L_27:
        /*0088*/ 	.byte	0x04, 0x10
        /*008a*/ 	.short	(.L_29 - .L_28)
.L_28:
        /*008c*/ 	.word	0x00000080
        /*0090*/ 	.word	0x00000001
        /*0094*/ 	.word	0x00000001


	//----- nvinfo : EIATTR_CBANK_PARAM_SIZE
	.align		4
.L_29:
        /*0098*/ 	.byte	0x03, 0x19
        /*009a*/ 	.short	0x0034


	//----- nvinfo : EIATTR_PARAM_CBANK
	.align		4
        /*009c*/ 	.byte	0x04, 0x0a
        /*009e*/ 	.short	(.L_31 - .L_30)
	.align		4
.L_30:
        /*00a0*/ 	.word	index@(.nv.constant0.triton_poi_fused__native_batch_norm_legit_no_training_25)
        /*00a4*/ 	.short	0x0210
        /*00a6*/ 	.short	0x0034


	//----- nvinfo : EIATTR_SW_WAR
	.align		4
.L_31:
        /*00a8*/ 	.byte	0x04, 0x36
        /*00aa*/ 	.short	(.L_33 - .L_32)
.L_32:
        /*00ac*/ 	.word	0x00000008
.L_33:


//--------------------- .nv.callgraph             --------------------------
	.section	.nv.callgraph,"",@"SHT_CUDA_CALLGRAPH"
	.align	4
	.sectionentsize	8
	.align		4
        /*0000*/ 	.word	0x00000000
	.align		4
        /*0004*/ 	.word	0xffffffff
	.align		4
        /*0008*/ 	.word	0x00000000
	.align		4
        /*000c*/ 	.word	0xfffffffe
	.align		4
        /*0010*/ 	.word	0x00000000
	.align		4
        /*0014*/ 	.word	0xfffffffd
	.align		4
        /*0018*/ 	.word	0x00000000
	.align		4
        /*001c*/ 	.word	0xfffffffc


//--------------------- .nv.constant4             --------------------------
	.section	.nv.constant4,"a",@progbits
	.align	8
	.align		8
.nv.constant4:
        /*0000*/ 	.dword	_$_str
	.align		8
        /*0008*/ 	.dword	_$_str_$_2


//--------------------- .text.triton_poi_fused__native_batch_norm_legit_no_training_25 --------------------------
	.section	.text.triton_poi_fused__native_batch_norm_legit_no_training_25,"ax",@progbits
	.align	128
        .global         triton_poi_fused__native_batch_norm_legit_no_training_25
        .type           triton_poi_fused__native_batch_norm_legit_no_training_25,@function
        .size           triton_poi_fused__native_batch_norm_legit_no_training_25,(.L_x_1 - triton_poi_fused__native_batch_norm_legit_no_training_25)
        .other          triton_poi_fused__native_batch_norm_legit_no_training_25,@"STO_CUDA_ENTRY STV_DEFAULT"
triton_poi_fused__native_batch_norm_legit_no_training_25:
.text.triton_poi_fused__native_batch_norm_legit_no_training_25:
[----:B------:R-:W-:Y:S01]  /*0000*/  LDC R1, c[0x0][0x28] ;  /* 0x00000a00ff017b82 */ /* 0x000fe20000000800 */
[----:B------:R-:W1:Y:S07]  /*0010*/  S2R R0, SR_TID.X ;  /* 0x0000000000007919 */ /* 0x000e6e0000002100 */
[----:B------:R-:W2:Y:S01]  /*0020*/  LDC.64 R6, c[0x0][0x220] ;  /* 0x00008800ff067b82 */ /* 0x000ea20000000a00 */
[----:B------:R-:W-:Y:S01]  /*0030*/  ULDC.64 UR4, c[0x0][0x208] ;  /* 0x0000820000047ab9 */ /* 0x000fe20000000a00 */
[----:B------:R-:W3:Y:S06]  /*0040*/  S2R R3, SR_CTAID.X ;  /* 0x0000000000037919 */ /* 0x000eec0000002500 */
[----:B------:R-:W4:Y:S08]  /*0050*/  LDC.64 R4, c[0x0][0x218] ;  /* 0x00008600ff047b82 */ /* 0x000f300000000a00 */
[----:B------:R-:W5:Y:S08]  /*0060*/  LDC.64 R8, c[0x0][0x228] ;  /* 0x00008a00ff087b82 */ /* 0x000f700000000a00 */
[----:B------:R-:W5:Y:S01]  /*0070*/  LDC.64 R10, c[0x0][0x230] ;  /* 0x00008c00ff0a7b82 */ /* 0x000f620000000a00 */
[----:B-1----:R-:W-:-:S04]  /*0080*/  LOP3.LUT R0, R0, 0x7f, RZ, 0xc0, !PT ;  /* 0x0000007f00007812 */ /* 0x002fc800078ec0ff */
[----:B---3--:R-:W-:-:S05]  /*0090*/  LEA R0, R3, R0, 0x7 ;  /* 0x0000000003007211 */ /* 0x008fca00078e38ff */
[----:B------:R-:W-:-:S05]  /*00a0*/  IMAD.HI R2, R0, 0x2aaaaaab, RZ ;  /* 0x2aaaaaab00027827 */ /* 0x000fca00078e02ff */
[----:B------:R-:W-:-:S04]  /*00b0*/  SHF.R.U32.HI R3, RZ, 0x1f, R2 ;  /* 0x0000001fff037819 */ /* 0x000fc80000011602 */
[----:B------:R-:W-:-:S05]  /*00c0*/  LEA.HI R3, R2, R3, RZ, 0x1c ;  /* 0x0000000302037211 */ /* 0x000fca00078fe0ff */
[----:B------:R-:W-:Y:S02]  /*00d0*/  IMAD R13, R3, -0x60, R0 ;  /* 0xffffffa0030d7824 */ /* 0x000fe400078e0200 */
[----:B------:R-:W1:Y:S02]  /*00e0*/  LDC.64 R2, c[0x0][0x210] ;  /* 0x00008400ff027b82 */ /* 0x000e640000000a00 */
[----:B--2---:R-:W-:-:S06]  /*00f0*/  IMAD.WIDE R6, R13, 0x4, R6 ;  /* 0x000000040d067825 */ /* 0x004fcc00078e0206 */
[----:B------:R-:W2:Y:S01]  /*0100*/  LDG.E.EL R6, desc[UR4][R6.64] ;  /* 0x0000000406067981 */ /* 0x000ea2000c2e1900 */
[----:B----4-:R-:W-:-:S04]  /*0110*/  IMAD.WIDE R4, R13, 0x4, R4 ;  /* 0x000000040d047825 */ /* 0x010fc800078e0204 */
[C---:B-----5:R-:W-:Y:S02]  /*0120*/  IMAD.WIDE R8, R13.reuse, 0x4, R8 ;  /* 0x000000040d087825 */ /* 0x060fe400078e0208 */
[----:B------:R3:W4:Y:S02]  /*0130*/  LDG.E.EL R5, desc[UR4][R4.64] ;  /* 0x0000000404057981 */ /* 0x000724000c2e1900 */
[----:B0-----:R-:W-:Y:S02]  /*0140*/  IMAD.WIDE R10, R13, 0x4, R10 ;  /* 0x000000040d0a7825 */ /* 0x001fe400078e020a */
[----:B------:R-:W5:Y:S04]  /*0150*/  LDG.E.EL R8, desc[UR4][R8.64] ;  /* 0x0000000408087981 */ /* 0x000f68000c2e1900 */
[----:B------:R-:W5:Y:S01]  /*0160*/  LDG.E.EL R11, desc[UR4][R10.64] ;  /* 0x000000040a0b7981 */ /* 0x000f62000c2e1900 */
[----:B-1----:R-:W-:-:S05]  /*0170*/  IMAD.WIDE R2, R0, 0x4, R2 ;  /* 0x0000000400027825 */ /* 0x002fca00078e0202 */
[----:B------:R0:W4:Y:S01]  /*0180*/  LDG.E R12, desc[UR4][R2.64] ;  /* 0x00000004020c7981 */ /* 0x000122000c1e1900 */
[----:B---3--:R-:W-:Y:S01]  /*0190*/  HFMA2.MMA R4, -RZ, RZ, 1.625, 0 ;  /* 0x3e800000ff047435 */ /* 0x008fe200000001ff */
[----:B0-----:R-:W0:Y:S02]  /*01a0*/  LDC.64 R2, c[0x0][0x238] ;  /* 0x00008e00ff027b82 */ /* 0x001e240000000a00 */
[----:B0-----:R-:W-:-:S04]  /*01b0*/  IMAD.WIDE R2, R0, 0x4, R2 ;  /* 0x0000000400027825 */ /* 0x001fc800078e0202 */
[----:B--2---:R-:W-:-:S04]  /*01c0*/  FADD R6, R6, 9.9999997473787516356e-06 ;  /* 0x3727c5ac06067421 */ /* 0x004fc80000000000 */
[----:B------:R-:W0:Y:S02]  /*01d0*/  MUFU.SQRT R7, R6 ;  /* 0x0000000600077308 */ /* 0x000e240000002000 */
[C---:B0-----:R-:W-:Y:S02]  /*01e0*/  FSETP.GT.AND P0, PT, R7.reuse, 8.50705917302346158658e+37, PT ;  /* 0x7e8000000700780b */ /* 0x041fe40003f04000 */
[----:B------:R-:W-:-:S11]  /*01f0*/  FSETP.GEU.AND P1, PT, R7, 1.175494350822287508e-38, PT ;  /* 0x008000000700780b */ /* 0x000fd60003f2e000 */
[----:B------:R-:W-:-:S04]  /*0200*/  @P0 FMUL R7, R7, 0.25 ;  /* 0x3e80000007070820 */ /* 0x000fc80000400000 */
[----:B------:R-:W-:-:S06]  /*0210*/  @!P1 FMUL R7, R7, 16777216 ;  /* 0x4b80000007079820 */ /* 0x000fcc0000400000 */
[----:B------:R-:W0:Y:S01]  /*0220*/  MUFU.RCP R7, R7 ;  /* 0x0000000700077308 */ /* 0x000e220000001000 */
[----:B------:R-:W-:Y:S01]  /*0230*/  FSEL R4, R4, 1, P0 ;  /* 0x3f80000004047808 */ /* 0x000fe20000000000 */
[----:B----4-:R-:W-:-:S04]  /*0240*/  FADD R5, R12, -R5 ;  /* 0x800000050c057221 */ /* 0x010fc80000000000 */
[----:B------:R-:W-:-:S04]  /*0250*/  @!P1 FMUL R4, R4, 16777216 ;  /* 0x4b80000004049820 */ /* 0x000fc80000400000 */
[----:B0-----:R-:W-:-:S04]  /*0260*/  FMUL R4, R7, R4 ;  /* 0x0000000407047220 */ /* 0x001fc80000400000 */
[----:B------:R-:W-:-:S04]  /*0270*/  FMUL R4, R5, R4 ;  /* 0x0000000405047220 */ /* 0x000fc80000400000 */
[----:B-----5:R-:W-:-:S05]  /*0280*/  FFMA R11, R8, R4, R11 ;  /* 0x00000004080b7223 */ /* 0x020fca000000000b */
[----:B------:R-:W-:Y:S01]  /*0290*/  STG.E desc[UR4][R2.64], R11 ;  /* 0x0000000b02007986 */ /* 0x000fe2000c101904 */
[----:B------:R-:W-:Y:S05]  /*02a0*/  EXIT ;  /* 0x000000000000794d */ /* 0x000fea0003800000 */
.L_x_0:
[----:B------:R-:W-:-:S00]  /*02b0*/  BRA `(.L_x_0) ;  /* 0xfffffffc00fc7947 */ /* 0x000fc0000383ffff */
[----:B------:R-:W-:-:S00]  /*02c0*/  NOP ;  /* 0x0000000000007918 */ /* 0x000fc00000000000 */
        /* <DEDUP_REMOVED lines=11> */
.L_x_1:


//--------------------- .nv.global.init           --------------------------
	.section	.nv.global.init,"aw",@progbits
.nv.global.init:
	.type		_$_str,@object
	.size		_$_str,(_$_str_$_2 - _$_str)
_$_str:
        /*0000*/ 	.byte	0x5f, 0x5f, 0x43, 0x55, 0x44, 0x41, 0x5f, 0x46, 0x54, 0x5a, 0x00
	.type		_$_str_$_2,@object
	.size		_$_str_$_2,(.L_1 - _$_str_$_2)
_$_str_$_2:
        /*000b*/ 	.byte	0x5f, 0x5f, 0x43, 0x55, 0x44, 0x41, 0x5f, 0x50, 0x52, 0x45, 0x43, 0x5f, 0x53, 0x51, 0x52, 0x54
        /*001b*/ 	.byte	0x00
.L_1:


//--------------------- .nv.constant0.triton_poi_fused__native_batch_norm_legit_no_training_25 --------------------------
	.section	.nv.constant0.triton_poi_fused__native_batch_norm_legit_no_training_25,"a",@progbits
	.sectionflags	@""
	.align	4
.nv.constant0.triton_poi_fused__native_batch_norm_legit_no_training_25:
	.zero		580
